	.headerflags	@"EF_CUDA_TEXMODE_UNIFIED EF_CUDA_64BIT_ADDRESS EF_CUDA_ACCELERATORS EF_CUDA_SM90 EF_CUDA_VIRTUAL_SM(EF_CUDA_SM90)"
	.elftype	@"ET_EXEC"


//--------------------- .nv.info                  --------------------------
	.section	.nv.info,"",@"SHT_CUDA_INFO"
	.align	4


	//----- nvinfo : EIATTR_REGCOUNT
	.align		4
        /*0000*/ 	.byte	0x04, 0x2f
        /*0002*/ 	.short	(.L_2 - .L_1)
	.align		4
.L_1:
        /*0004*/ 	.word	index@(triton_poi_fused__unsafe_index_elu_24)
        /*0008*/ 	.word	0x00000011


	//----- nvinfo : EIATTR_MIN_STACK_SIZE
	.align		4
.L_2:
        /*000c*/ 	.byte	0x04, 0x12
        /*000e*/ 	.short	(.L_4 - .L_3)
	.align		4
.L_3:
        /*0010*/ 	.word	index@(triton_poi_fused__unsafe_index_elu_24)
        /*0014*/ 	.word	0x00000000


	//----- nvinfo : EIATTR_FRAME_SIZE
	.align		4
.L_4:
        /*0018*/ 	.byte	0x04, 0x11
        /*001a*/ 	.short	(.L_6 - .L_5)
	.align		4
.L_5:
        /*001c*/ 	.word	index@(triton_poi_fused__unsafe_index_elu_24)
        /*0020*/ 	.word	0x00000000


	//----- nvinfo : EIATTR_MIN_STACK_SIZE
	.align		4
.L_6:
        /*0024*/ 	.byte	0x04, 0x12
        /*0026*/ 	.short	(.L_8 - .L_7)
	.align		4
.L_7:
        /*0028*/ 	.word	index@(triton_poi_fused__unsafe_index_elu_24)
        /*002c*/ 	.word	0x00000000
.L_8:


//--------------------- .nv.info.triton_poi_fused__unsafe_index_elu_24 --------------------------
	.section	.nv.info.triton_poi_fused__unsafe_index_elu_24,"",@"SHT_CUDA_INFO"
	.sectionflags	@""
	.align	4


	//----- nvinfo : EIATTR_CUDA_API_VERSION
	.align		4
        /*0000*/ 	.byte	0x04, 0x37
        /*0002*/ 	.short	(.L_10 - .L_9)
.L_9:
        /*0004*/ 	.word	0x0000007c


	//----- nvinfo : EIATTR_KPARAM_INFO
	.align		4
.L_10:
        /*0008*/ 	.byte	0x04, 0x17
        /*000a*/ 	.short	(.L_12 - .L_11)
.L_11:
        /*000c*/ 	.word	0x00000000
        /*0010*/ 	.short	0x0003
        /*0012*/ 	.short	0x0018
        /*0014*/ 	.byte	0x00, 0xf0, 0x11, 0x00


	//----- nvinfo : EIATTR_KPARAM_INFO
	.align		4
.L_12:
        /*0018*/ 	.byte	0x04, 0x17
        /*001a*/ 	.short	(.L_14 - .L_13)
.L_13:
        /*001c*/ 	.word	0x00000000
        /*0020*/ 	.short	0x0002
        /*0022*/ 	.short	0x0010
        /*0024*/ 	.byte	0x00, 0xf4, 0x21, 0x00


	//----- nvinfo : EIATTR_KPARAM_INFO
	.align		4
.L_14:
        /*0028*/ 	.byte	0x04, 0x17
        /*002a*/ 	.short	(.L_16 - .L_15)
.L_15:
        /*002c*/ 	.word	0x00000000
        /*0030*/ 	.short	0x0001
        /*0032*/ 	.short	0x0008
        /*0034*/ 	.byte	0x00, 0xf4, 0x21, 0x00


	//----- nvinfo : EIATTR_KPARAM_INFO
	.align		4
.L_16:
        /*0038*/ 	.byte	0x04, 0x17
        /*003a*/ 	.short	(.L_18 - .L_17)
.L_17:
        /*003c*/ 	.word	0x00000000
        /*0040*/ 	.short	0x0000
        /*0042*/ 	.short	0x0000
        /*0044*/ 	.byte	0x00, 0xf4, 0x21, 0x00


	//----- nvinfo : EIATTR_SPARSE_MMA_MASK
	.align		4
.L_18:
        /*0048*/ 	.byte	0x03, 0x50
        /*004a*/ 	.short	0x0000


	//----- nvinfo : EIATTR_MAXREG_COUNT
	.align		4
        /*004c*/ 	.byte	0x03, 0x1b
        /*004e*/ 	.short	0x00ff


	//----- nvinfo : EIATTR_EXIT_INSTR_OFFSETS
	.align		4
        /*0050*/ 	.byte	0x04, 0x1c
        /*0052*/ 	.short	(.L_20 - .L_19)


	//   ....[0]....
.L_19:
        /*0054*/ 	.word	0x000006a0


	//----- nvinfo : EIATTR_REQNTID
	.align		4
.L_20:
        /*0058*/ 	.byte	0x04, 0x10
        /*005a*/ 	.short	(.L_22 - .L_21)
.L_21:
        /*005c*/ 	.word	0x00000100
        /*0060*/ 	.word	0x00000001
        /*0064*/ 	.word	0x00000001


	//----- nvinfo : EIATTR_CBANK_PARAM_SIZE
	.align		4
.L_22:
        /*0068*/ 	.byte	0x03, 0x19
        /*006a*/ 	.short	0x001c


	//----- nvinfo : EIATTR_PARAM_CBANK
	.align		4
        /*006c*/ 	.byte	0x04, 0x0a
        /*006e*/ 	.short	(.L_24 - .L_23)
	.align		4
.L_23:
        /*0070*/ 	.word	index@(.nv.constant0.triton_poi_fused__unsafe_index_elu_24)
        /*0074*/ 	.short	0x0210
        /*0076*/ 	.short	0x001c


	//----- nvinfo : EIATTR_SW_WAR
	.align		4
.L_24:
        /*0078*/ 	.byte	0x04, 0x36
        /*007a*/ 	.short	(.L_26 - .L_25)
.L_25:
        /*007c*/ 	.word	0x00000008
.L_26:


//--------------------- .nv.callgraph             --------------------------
	.section	.nv.callgraph,"",@"SHT_CUDA_CALLGRAPH"
	.align	4
	.sectionentsize	8
	.align		4
        /*0000*/ 	.word	0x00000000
	.align		4
        /*0004*/ 	.word	0xffffffff
	.align		4
        /*0008*/ 	.word	0x00000000
	.align		4
        /*000c*/ 	.word	0xfffffffe
	.align		4
        /*0010*/ 	.word	0x00000000
	.align		4
        /*0014*/ 	.word	0xfffffffd
	.align		4
        /*0018*/ 	.word	0x00000000
	.align		4
        /*001c*/ 	.word	0xfffffffc


//--------------------- .nv.constant4             --------------------------
	.section	.nv.constant4,"a",@progbits
	.align	8
	.align		8
.nv.constant4:
        /*0000*/ 	.dword	_$_str


//--------------------- .text.triton_poi_fused__unsafe_index_elu_24 --------------------------
	.section	.text.triton_poi_fused__unsafe_index_elu_24,"ax",@progbits
	.align	128
        .global         triton_poi_fused__unsafe_index_elu_24
        .type           triton_poi_fused__unsafe_index_elu_24,@function
        .size           triton_poi_fused__unsafe_index_elu_24,(.L_x_1 - triton_poi_fused__unsafe_index_elu_24)
        .other          triton_poi_fused__unsafe_index_elu_24,@"STO_CUDA_ENTRY STV_DEFAULT"
triton_poi_fused__unsafe_index_elu_24:
.text.triton_poi_fused__unsafe_index_elu_24:
[----:B------:R-:W-:Y:S01]  /*0000*/  LDC R1, c[0x0][0x28] ;  /* 0x00000a00ff017b82 */ /* 0x000fe20000000800 */
[----:B------:R-:W1:Y:S07]  /*0010*/  S2R R0, SR_TID.X ;  /* 0x0000000000007919 */ /* 0x000e6e0000002100 */
[----:B------:R-:W2:Y:S01]  /*0020*/  LDC.64 R4, c[0x0][0x210] ;  /* 0x00008400ff047b82 */ /* 0x000ea20000000a00 */
[----:B------:R-:W-:Y:S01]  /*0030*/  ULDC.64 UR4, c[0x0][0x208] ;  /* 0x0000820000047ab9 */ /* 0x000fe20000000a00 */
[----:B------:R-:W-:Y:S01]  /*0040*/  ULDC.64 UR6, c[0x0][0x218] ;  /* 0x0000860000067ab9 */ /* 0x000fe20000000a00 */
[----:B------:R-:W3:Y:S01]  /*0050*/  S2R R11, SR_CTAID.X ;  /* 0x00000000000b7919 */ /* 0x000ee20000002500 */
[----:B-1----:R-:W-:-:S05]  /*0060*/  IMAD.SHL.U32 R0, R0, 0x2, RZ ;  /* 0x0000000200007824 */ /* 0x002fca00078e00ff */
[----:B------:R-:W-:-:S05]  /*0070*/  LOP3.LUT R0, R0, 0x1fe, RZ, 0xc0, !PT ;  /* 0x000001fe00007812 */ /* 0x000fca00078ec0ff */
[----:B---3--:R-:W-:-:S05]  /*0080*/  IMAD R0, R11, 0x200, R0 ;  /* 0x000002000b007824 */ /* 0x008fca00078e0200 */
[----:B------:R-:W-:-:S04]  /*0090*/  SHF.R.S32.HI R3, RZ, 0x1f, R0 ;  /* 0x0000001fff037819 */ /* 0x000fc80000011400 */
[----:B------:R-:W-:-:S04]  /*00a0*/  LEA.HI R3, R3, R0, RZ, 0x4 ;  /* 0x0000000003037211 */ /* 0x000fc800078f20ff */
[----:B------:R-:W-:Y:S02]  /*00b0*/  SHF.R.S32.HI R2, RZ, 0x4, R3 ;  /* 0x00000004ff027819 */ /* 0x000fe40000011403 */
[----:B------:R-:W-:Y:S02]  /*00c0*/  LOP3.LUT R9, R3, 0xfffffff0, RZ, 0xc0, !PT ;  /* 0xfffffff003097812 */ /* 0x000fe400078ec0ff */
[----:B------:R-:W-:-:S03]  /*00d0*/  LEA.HI R6, R2, R2, RZ, 0x4 ;  /* 0x0000000202067211 */ /* 0x000fc600078f20ff */
[----:B------:R-:W-:Y:S01]  /*00e0*/  IMAD.IADD R9, R0, 0x1, -R9 ;  /* 0x0000000100097824 */ /* 0x000fe200078e0a09 */
[----:B------:R-:W-:-:S05]  /*00f0*/  LOP3.LUT R7, R6, 0xfffffff0, RZ, 0xc0, !PT ;  /* 0xfffffff006077812 */ /* 0x000fca00078ec0ff */
[----:B------:R-:W-:-:S04]  /*0100*/  IMAD.IADD R7, R2, 0x1, -R7 ;  /* 0x0000000102077824 */ /* 0x000fc800078e0a07 */
[----:B--2---:R-:W-:-:S06]  /*0110*/  IMAD.WIDE R2, R7, 0x8, R4 ;  /* 0x0000000807027825 */ /* 0x004fcc00078e0204 */
[----:B------:R-:W2:Y:S01]  /*0120*/  LDG.E.EL.64 R2, desc[UR4][R2.64] ;  /* 0x0000000402027981 */ /* 0x000ea2000c2e1b00 */
[----:B------:R-:W-:-:S06]  /*0130*/  IMAD.WIDE R4, R9, 0x8, R4 ;  /* 0x0000000809047825 */ /* 0x000fcc00078e0204 */
[----:B------:R-:W3:Y:S01]  /*0140*/  LDG.E.EL.128 R4, desc[UR4][R4.64] ;  /* 0x0000000404047981 */ /* 0x000ee2000c2e1d00 */
[----:B------:R-:W-:Y:S02]  /*0150*/  SHF.R.S32.HI R10, RZ, 0x16, R11 ;  /* 0x00000016ff0a7819 */ /* 0x000fe4000001140b */
[----:B--2---:R-:W-:-:S04]  /*0160*/  SHF.R.U32.HI R9, RZ, 0x1c, R3 ;  /* 0x0000001cff097819 */ /* 0x004fc80000011603 */
[----:B------:R-:W-:Y:S02]  /*0170*/  LOP3.LUT R9, R9, 0x8, RZ, 0xc0, !PT ;  /* 0x0000000809097812 */ /* 0x000fe400078ec0ff */
[----:B---3--:R-:W-:Y:S02]  /*0180*/  LEA R12, P1, R4, UR6, 0x2 ;  /* 0x00000006040c7c11 */ /* 0x008fe4000f8210ff */
[----:B------:R-:W-:Y:S02]  /*0190*/  IADD3 R8, P0, R2, R9, RZ ;  /* 0x0000000902087210 */ /* 0x000fe40007f1e0ff */
[----:B------:R-:W-:Y:S02]  /*01a0*/  SHF.R.U32.HI R9, RZ, 0x1a, R5 ;  /* 0x0000001aff097819 */ /* 0x000fe40000011605 */
[----:B------:R-:W-:Y:S01]  /*01b0*/  SHF.R.U32.HI R2, RZ, 0x1a, R7 ;  /* 0x0000001aff027819 */ /* 0x000fe20000011607 */
[----:B------:R-:W-:Y:S01]  /*01c0*/  IMAD.X R13, RZ, RZ, R3, P0 ;  /* 0x000000ffff0d7224 */ /* 0x000fe200000e0603 */
[----:B------:R-:W-:-:S02]  /*01d0*/  SGXT R3, R10, 0x1 ;  /* 0x000000010a03781a */ /* 0x000fc40000000200 */
[----:B------:R-:W-:Y:S02]  /*01e0*/  LEA.HI.X R11, R4, UR7, R5, 0x2, P1 ;  /* 0x00000007040b7c11 */ /* 0x000fe400088f1405 */
[C---:B------:R-:W-:Y:S01]  /*01f0*/  SHF.L.U64.HI R10, R8.reuse, 0x5, R13 ;  /* 0x00000005080a7819 */ /* 0x040fe2000001020d */
[----:B------:R-:W-:Y:S01]  /*0200*/  IMAD.SHL.U32 R8, R8, 0x20, RZ ;  /* 0x0000002008087824 */ /* 0x000fe200078e00ff */
[----:B------:R-:W-:Y:S02]  /*0210*/  LOP3.LUT R9, R9, 0x20, RZ, 0xc0, !PT ;  /* 0x0000002009097812 */ /* 0x000fe400078ec0ff */
[----:B------:R-:W-:Y:S02]  /*0220*/  LEA.HI R3, R3, R0, RZ, 0x8 ;  /* 0x0000000003037211 */ /* 0x000fe400078f40ff */
[----:B------:R-:W-:Y:S02]  /*0230*/  LEA R5, P2, R6, UR6, 0x2 ;  /* 0x0000000606057c11 */ /* 0x000fe4000f8410ff */
[----:B------:R-:W-:-:S02]  /*0240*/  LOP3.LUT R2, R2, 0x20, RZ, 0xc0, !PT ;  /* 0x0000002002027812 */ /* 0x000fc400078ec0ff */
[----:B------:R-:W-:Y:S02]  /*0250*/  IADD3 R4, P0, P1, R8, R12, R9 ;  /* 0x0000000c08047210 */ /* 0x000fe4000791e009 */
[----:B------:R-:W-:Y:S02]  /*0260*/  SHF.R.S32.HI R3, RZ, 0x8, R3 ;  /* 0x00000008ff037819 */ /* 0x000fe40000011403 */
[----:B------:R-:W-:Y:S02]  /*0270*/  LEA.HI.X R7, R6, UR7, R7, 0x2, P2 ;  /* 0x0000000706077c11 */ /* 0x000fe400090f1407 */
[----:B------:R-:W-:Y:S01]  /*0280*/  IADD3 R6, P2, P3, R8, R5, R2 ;  /* 0x0000000508067210 */ /* 0x000fe20007b5e002 */
[----:B------:R-:W-:Y:S01]  /*0290*/  IMAD.SHL.U32 R3, R3, 0x40, RZ ;  /* 0x0000004003037824 */ /* 0x000fe200078e00ff */
[C---:B------:R-:W-:Y:S02]  /*02a0*/  IADD3.X R5, R10.reuse, R11, RZ, P0, P1 ;  /* 0x0000000b0a057210 */ /* 0x040fe400007e24ff */
[----:B------:R-:W-:Y:S01]  /*02b0*/  IADD3.X R7, R10, R7, RZ, P2, P3 ;  /* 0x000000070a077210 */ /* 0x000fe200017e64ff */
[----:B------:R-:W-:-:S04]  /*02c0*/  IMAD.WIDE R4, R3, 0x4, R4 ;  /* 0x0000000403047825 */ /* 0x000fc800078e0204 */
[----:B------:R-:W-:Y:S01]  /*02d0*/  IMAD.WIDE R6, R3, 0x4, R6 ;  /* 0x0000000403067825 */ /* 0x000fe200078e0206 */
[----:B------:R-:W2:Y:S04]  /*02e0*/  LDG.E.EL R2, desc[UR4][R4.64] ;  /* 0x0000000404027981 */ /* 0x000ea8000c2e1900 */
[----:B------:R-:W3:Y:S01]  /*02f0*/  LDG.E.EL R3, desc[UR4][R6.64] ;  /* 0x0000000406037981 */ /* 0x000ee2000c2e1900 */
[C---:B--2---:R-:W-:Y:S01]  /*0300*/  FMUL R8, R2.reuse, 1.4426950216293334961 ;  /* 0x3fb8aa3b02087820 */ /* 0x044fe20000400000 */
[----:B------:R-:W-:Y:S01]  /*0310*/  FADD.FTZ R9, |R2|, -RZ ;  /* 0x800000ff02097221 */ /* 0x000fe20000010200 */
[C---:B---3--:R-:W-:Y:S01]  /*0320*/  FMUL R10, R3.reuse, 1.4426950216293334961 ;  /* 0x3fb8aa3b030a7820 */ /* 0x048fe20000400000 */
[----:B------:R-:W-:-:S03]  /*0330*/  FADD.FTZ R11, |R3|, -RZ ;  /* 0x800000ff030b7221 */ /* 0x000fc60000010200 */
[----:B------:R-:W1:Y:S01]  /*0340*/  FRND R8, R8 ;  /* 0x0000000800087307 */ /* 0x000e620000201000 */
[----:B------:R-:W-:Y:S02]  /*0350*/  FSETP.GEU.AND P0, PT, R9, 0.40999999642372131348, PT ;  /* 0x3ed1eb850900780b */ /* 0x000fe40003f0e000 */
[----:B------:R-:W-:-:S05]  /*0360*/  FSETP.GEU.AND P1, PT, R11, 0.40999999642372131348, PT ;  /* 0x3ed1eb850b00780b */ /* 0x000fca0003f2e000 */
[----:B------:R-:W2:Y:S01]  /*0370*/  FRND R10, R10 ;  /* 0x0000000a000a7307 */ /* 0x000ea20000201000 */
[----:B-1----:R-:W-:Y:S01]  /*0380*/  FSEL R9, R8, RZ, P0 ;  /* 0x000000ff08097208 */ /* 0x002fe20000000000 */
[----:B------:R-:W-:Y:S01]  /*0390*/  IMAD.MOV.U32 R8, RZ, RZ, 0x3ab5ebe6 ;  /* 0x3ab5ebe6ff087424 */ /* 0x000fe200078e00ff */
[----:B------:R-:W-:Y:S02]  /*03a0*/  FSETP.NEU.AND P0, PT, R3, RZ, PT ;  /* 0x000000ff0300720b */ /* 0x000fe40003f0d000 */
[C---:B------:R-:W-:Y:S01]  /*03b0*/  FSETP.NEU.AND P4, PT, R9.reuse, 128, PT ;  /* 0x430000000900780b */ /* 0x040fe20003f8d000 */
[----:B------:R-:W-:Y:S01]  /*03c0*/  FFMA.FTZ R6, -R9, 0.693145751953125, R2 ;  /* 0x3f31720009067823 */ /* 0x000fe20000010102 */
[----:B--2---:R-:W-:-:S03]  /*03d0*/  FSEL R12, R10, RZ, P1 ;  /* 0x000000ff0a0c7208 */ /* 0x004fc60000800000 */
[C---:B------:R-:W-:Y:S01]  /*03e0*/  FFMA.FTZ R6, -R9.reuse, 1.428606765330187045e-06, R6 ;  /* 0x35bfbe8e09067823 */ /* 0x040fe20000010106 */
[----:B------:R-:W-:Y:S02]  /*03f0*/  FSEL R4, R9, 127, P4 ;  /* 0x42fe000009047808 */ /* 0x000fe40002000000 */
[C---:B------:R-:W-:Y:S01]  /*0400*/  FSETP.NEU.AND P2, PT, R12.reuse, 128, PT ;  /* 0x430000000c00780b */ /* 0x040fe20003f4d000 */
[----:B------:R-:W-:Y:S01]  /*0410*/  FFMA.FTZ R5, -R12, 0.693145751953125, R3 ;  /* 0x3f3172000c057823 */ /* 0x000fe20000010103 */
[-C--:B------:R-:W-:Y:S01]  /*0420*/  FFMA.FTZ R7, R6, R8.reuse, 0.0083824126049876213074 ;  /* 0x3c09566306077423 */ /* 0x080fe20000010008 */
[----:B------:R-:W-:Y:S02]  /*0430*/  FSETP.NEU.AND P1, PT, R2, RZ, PT ;  /* 0x000000ff0200720b */ /* 0x000fe40003f2d000 */
[C---:B------:R-:W-:Y:S01]  /*0440*/  FFMA.FTZ R9, -R12.reuse, 1.428606765330187045e-06, R5 ;  /* 0x35bfbe8e0c097823 */ /* 0x040fe20000010105 */
[----:B------:R-:W-:Y:S01]  /*0450*/  FSEL R12, R12, 127, P2 ;  /* 0x42fe00000c0c7808 */ /* 0x000fe20001000000 */
[----:B------:R-:W-:Y:S01]  /*0460*/  FFMA.FTZ R7, R6, R7, 0.041667830199003219604 ;  /* 0x3d2aabe306077423 */ /* 0x000fe20000010007 */
[----:B------:R-:W1:Y:S01]  /*0470*/  MUFU.EX2 R5, R4 ;  /* 0x0000000400057308 */ /* 0x000e620000000800 */
[----:B------:R-:W-:Y:S01]  /*0480*/  FFMA.FTZ R8, R9, R8, 0.0083824126049876213074 ;  /* 0x3c09566309087423 */ /* 0x000fe20000010008 */
[----:B------:R-:W-:Y:S01]  /*0490*/  FSETP.GT.AND P3, PT, R12, 128, PT ;  /* 0x430000000c00780b */ /* 0x000fe20003f64000 */
[----:B------:R-:W-:-:S02]  /*04a0*/  FFMA.FTZ R7, R6, R7, 0.16666397452354431152 ;  /* 0x3e2aa9f606077423 */ /* 0x000fc40000010007 */
[C---:B------:R-:W-:Y:S02]  /*04b0*/  FFMA.FTZ R10, R9.reuse, R8, 0.041667830199003219604 ;  /* 0x3d2aabe3090a7423 */ /* 0x040fe40000010008 */
[C---:B------:R-:W-:Y:S01]  /*04c0*/  FFMA.FTZ R7, R6.reuse, R7, 0.49999994039535522461 ;  /* 0x3efffffe06077423 */ /* 0x040fe20000010007 */
[----:B------:R-:W2:Y:S01]  /*04d0*/  MUFU.EX2 R8, R12 ;  /* 0x0000000c00087308 */ /* 0x000ea20000000800 */
[C---:B------:R-:W-:Y:S02]  /*04e0*/  FFMA.FTZ R10, R9.reuse, R10, 0.16666397452354431152 ;  /* 0x3e2aa9f6090a7423 */ /* 0x040fe4000001000a */
[----:B------:R-:W-:Y:S02]  /*04f0*/  FMUL R7, R6, R7 ;  /* 0x0000000706077220 */ /* 0x000fe40000400000 */
[----:B------:R-:W-:-:S04]  /*0500*/  FFMA.FTZ R10, R9, R10, 0.49999994039535522461 ;  /* 0x3efffffe090a7423 */ /* 0x000fc8000001000a */
[C---:B------:R-:W-:Y:S01]  /*0510*/  FMUL R14, R9.reuse, R10 ;  /* 0x0000000a090e7220 */ /* 0x040fe20000400000 */
[----:B------:R-:W-:Y:S02]  /*0520*/  FFMA.FTZ R10, R6, R7, R6 ;  /* 0x00000007060a7223 */ /* 0x000fe40000010006 */
[----:B------:R-:W3:Y:S01]  /*0530*/  LDC.64 R6, c[0x0][0x220] ;  /* 0x00008800ff067b82 */ /* 0x000ee20000000a00 */
[----:B------:R-:W-:Y:S01]  /*0540*/  FFMA.FTZ R9, R9, R14, R9 ;  /* 0x0000000e09097223 */ /* 0x000fe20000010009 */
[----:B-1----:R-:W-:Y:S01]  /*0550*/  FADD R14, R5, -1 ;  /* 0xbf800000050e7421 */ /* 0x002fe20000000000 */
[----:B--2---:R-:W-:-:S03]  /*0560*/  FADD R11, R8, -1 ;  /* 0xbf800000080b7421 */ /* 0x004fc60000000000 */
[----:B------:R-:W-:Y:S01]  /*0570*/  FFMA.FTZ R5, R5, R10, R14 ;  /* 0x0000000a05057223 */ /* 0x000fe2000001000e */
[----:B------:R-:W-:Y:S01]  /*0580*/  FFMA.FTZ R8, R8, R9, R11 ;  /* 0x0000000908087223 */ /* 0x000fe2000001000b */
[----:B------:R-:W-:Y:S02]  /*0590*/  FADD R9, R2, R2 ;  /* 0x0000000202097221 */ /* 0x000fe40000000000 */
[----:B------:R-:W-:Y:S01]  /*05a0*/  @!P4 FADD R5, R5, R5 ;  /* 0x000000050505c221 */ /* 0x000fe20000000000 */
[----:B------:R-:W-:Y:S01]  /*05b0*/  @!P2 FADD R8, R8, R8 ;  /* 0x000000080808a221 */ /* 0x000fe20000000000 */
[----:B------:R-:W-:Y:S02]  /*05c0*/  FSETP.GT.AND P4, PT, R4, 128, PT ;  /* 0x430000000400780b */ /* 0x000fe40003f84000 */
[----:B------:R-:W-:Y:S02]  /*05d0*/  FSETP.GEU.AND P2, PT, R12, -25, PT ;  /* 0xc1c800000c00780b */ /* 0x000fe40003f4e000 */
[----:B------:R-:W-:-:S02]  /*05e0*/  FSEL R8, R8, +INF , !P3 ;  /* 0x7f80000008087808 */ /* 0x000fc40005800000 */
[----:B------:R-:W-:Y:S02]  /*05f0*/  FSETP.GEU.AND P3, PT, R4, -25, PT ;  /* 0xc1c800000400780b */ /* 0x000fe40003f6e000 */
[----:B------:R-:W-:Y:S02]  /*0600*/  FSEL R5, R5, +INF , !P4 ;  /* 0x7f80000005057808 */ /* 0x000fe40006000000 */
[----:B------:R-:W-:Y:S01]  /*0610*/  FSEL R8, R8, -1, P2 ;  /* 0xbf80000008087808 */ /* 0x000fe20001000000 */
[----:B------:R-:W-:Y:S01]  /*0620*/  @!P0 FADD R8, R3, R3 ;  /* 0x0000000303088221 */ /* 0x000fe20000000000 */
[----:B------:R-:W-:Y:S01]  /*0630*/  @P1 FSEL R9, R5, -1, P3 ;  /* 0xbf80000005091808 */ /* 0x000fe20001800000 */
[----:B---3--:R-:W-:Y:S01]  /*0640*/  IMAD.WIDE R6, R0, 0x4, R6 ;  /* 0x0000000400067825 */ /* 0x008fe200078e0206 */
[----:B------:R-:W-:Y:S02]  /*0650*/  FSETP.GT.AND P1, PT, R2, RZ, PT ;  /* 0x000000ff0200720b */ /* 0x000fe40003f24000 */
[----:B------:R-:W-:-:S02]  /*0660*/  FSETP.GT.AND P0, PT, R3, RZ, PT ;  /* 0x000000ff0300720b */ /* 0x000fc40003f04000 */
[----:B------:R-:W-:Y:S02]  /*0670*/  FSEL R2, R2, R9, P1 ;  /* 0x0000000902027208 */ /* 0x000fe40000800000 */
[----:B------:R-:W-:-:S05]  /*0680*/  FSEL R3, R3, R8, P0 ;  /* 0x0000000803037208 */ /* 0x000fca0000000000 */
[----:B------:R-:W-:Y:S01]  /*0690*/  STG.E.64 desc[UR4][R6.64], R2 ;  /* 0x0000000206007986 */ /* 0x000fe2000c101b04 */
[----:B------:R-:W-:Y:S05]  /*06a0*/  EXIT ;  /* 0x000000000000794d */ /* 0x000fea0003800000 */
.L_x_0:
[----:B------:R-:W-:-:S00]  /*06b0*/  BRA `(.L_x_0) ;  /* 0xfffffffc00fc7947 */ /* 0x000fc0000383ffff */
[----:B------:R-:W-:-:S00]  /*06c0*/  NOP ;  /* 0x0000000000007918 */ /* 0x000fc00000000000 */
        /* <DEDUP_REMOVED lines=11> */
.L_x_1:


//--------------------- .nv.global.init           --------------------------
	.section	.nv.global.init,"aw",@progbits
.nv.global.init:
	.type		_$_str,@object
	.size		_$_str,(.L_0 - _$_str)
_$_str:
        /*0000*/ 	.byte	0x5f, 0x5f, 0x43, 0x55, 0x44, 0x41, 0x5f, 0x46, 0x54, 0x5a, 0x00
.L_0:


//--------------------- .nv.constant0.triton_poi_fused__unsafe_index_elu_24 --------------------------
	.section	.nv.constant0.triton_poi_fused__unsafe_index_elu_24,"a",@progbits
	.sectionflags	@""
	.align	4
.nv.constant0.triton_poi_fused__unsafe_index_elu_24:
	.zero		556
